//
// Generated by NVIDIA NVVM Compiler
//
// Compiler Build ID: CL-36424714
// Cuda compilation tools, release 13.0, V13.0.88
// Based on NVVM 20.0.0
//

.version 9.0
.target sm_100
.address_size 64

	// .globl	sha256

.visible .entry sha256(
	.param .u64 .ptr .align 1 sha256_param_0,
	.param .u64 .ptr .align 1 sha256_param_1,
	.param .u64 .ptr .align 1 sha256_param_2
)
{
	.reg .pred 	%p<3>;
	.reg .b32 	%r<214>;
	.reg .b64 	%rd<18>;

	ld.param.u64 	%rd9, [sha256_param_0];
	ld.param.u64 	%rd10, [sha256_param_1];
	ld.param.u64 	%rd8, [sha256_param_2];
	cvta.to.global.u64 	%rd1, %rd9;
	cvta.to.global.u64 	%rd11, %rd10;
	ld.global.u32 	%r1, [%rd11];
	ld.global.u32 	%r2, [%rd11+4];
	ld.global.u32 	%r3, [%rd11+8];
	ld.global.u32 	%r4, [%rd11+12];
	ld.global.u32 	%r5, [%rd11+16];
	ld.global.u32 	%r6, [%rd11+20];
	ld.global.u32 	%r7, [%rd11+24];
	ld.global.u32 	%r8, [%rd11+28];
	add.s64 	%rd16, %rd1, 40;
	ld.global.u32 	%r203, [%rd1+40];
	mov.b32 	%r204, 0;
$L__BB0_1:
	ld.global.u32 	%r33, [%rd16+-36];
	add.s64 	%rd4, %rd16, 16;
	ld.global.u32 	%r12, [%rd16+16];
	ld.global.u32 	%r34, [%rd16+-40];
	ld.global.u32 	%r35, [%rd16+-4];
	add.s32 	%r36, %r35, %r34;
	shf.l.wrap.b32 	%r37, %r33, %r33, 25;
	shf.l.wrap.b32 	%r38, %r33, %r33, 14;
	xor.b32  	%r39, %r37, %r38;
	shr.u32 	%r40, %r33, 3;
	xor.b32  	%r41, %r39, %r40;
	add.s32 	%r42, %r36, %r41;
	shf.l.wrap.b32 	%r43, %r12, %r12, 15;
	shf.l.wrap.b32 	%r44, %r12, %r12, 13;
	xor.b32  	%r45, %r43, %r44;
	shr.u32 	%r46, %r12, 10;
	xor.b32  	%r47, %r45, %r46;
	add.s32 	%r48, %r42, %r47;
	st.global.u32 	[%rd16+24], %r48;
	ld.global.u32 	%r49, [%rd16+-32];
	ld.global.u32 	%r50, [%rd16+20];
	add.s32 	%r51, %r203, %r33;
	shf.l.wrap.b32 	%r52, %r49, %r49, 25;
	shf.l.wrap.b32 	%r53, %r49, %r49, 14;
	xor.b32  	%r54, %r52, %r53;
	shr.u32 	%r55, %r49, 3;
	xor.b32  	%r56, %r54, %r55;
	add.s32 	%r57, %r51, %r56;
	shf.l.wrap.b32 	%r58, %r50, %r50, 15;
	shf.l.wrap.b32 	%r59, %r50, %r50, 13;
	xor.b32  	%r60, %r58, %r59;
	shr.u32 	%r61, %r50, 10;
	xor.b32  	%r62, %r60, %r61;
	add.s32 	%r63, %r57, %r62;
	st.global.u32 	[%rd16+28], %r63;
	ld.global.u32 	%r64, [%rd16+-28];
	ld.global.u32 	%r65, [%rd16+4];
	add.s32 	%r66, %r65, %r49;
	shf.l.wrap.b32 	%r67, %r64, %r64, 25;
	shf.l.wrap.b32 	%r68, %r64, %r64, 14;
	xor.b32  	%r69, %r67, %r68;
	shr.u32 	%r70, %r64, 3;
	xor.b32  	%r71, %r69, %r70;
	add.s32 	%r72, %r66, %r71;
	shf.l.wrap.b32 	%r73, %r48, %r48, 15;
	shf.l.wrap.b32 	%r74, %r48, %r48, 13;
	xor.b32  	%r75, %r73, %r74;
	shr.u32 	%r76, %r48, 10;
	xor.b32  	%r77, %r75, %r76;
	add.s32 	%r78, %r72, %r77;
	st.global.u32 	[%rd16+32], %r78;
	ld.global.u32 	%r79, [%rd16+-24];
	ld.global.u32 	%r80, [%rd16+8];
	add.s32 	%r81, %r80, %r64;
	shf.l.wrap.b32 	%r82, %r79, %r79, 25;
	shf.l.wrap.b32 	%r83, %r79, %r79, 14;
	xor.b32  	%r84, %r82, %r83;
	shr.u32 	%r85, %r79, 3;
	xor.b32  	%r86, %r84, %r85;
	add.s32 	%r87, %r81, %r86;
	shf.l.wrap.b32 	%r88, %r63, %r63, 15;
	shf.l.wrap.b32 	%r89, %r63, %r63, 13;
	xor.b32  	%r90, %r88, %r89;
	shr.u32 	%r91, %r63, 10;
	xor.b32  	%r92, %r90, %r91;
	add.s32 	%r93, %r87, %r92;
	st.global.u32 	[%rd16+36], %r93;
	add.s32 	%r204, %r204, 4;
	setp.ne.s32 	%p1, %r204, 48;
	mov.u32 	%r203, %r12;
	mov.u64 	%rd16, %rd4;
	@%p1 bra 	$L__BB0_1;
	cvta.to.global.u64 	%rd13, %rd8;
	add.s64 	%rd5, %rd13, 8;
	mov.b32 	%r205, 0;
	mov.b64 	%rd17, 0;
	mov.u32 	%r206, %r8;
	mov.u32 	%r207, %r7;
	mov.u32 	%r208, %r1;
	mov.u32 	%r209, %r6;
	mov.u32 	%r210, %r2;
	mov.u32 	%r211, %r5;
	mov.u32 	%r212, %r3;
	mov.u32 	%r213, %r4;
$L__BB0_3:
	shf.l.wrap.b32 	%r95, %r211, %r211, 26;
	shf.l.wrap.b32 	%r96, %r211, %r211, 21;
	xor.b32  	%r97, %r95, %r96;
	shf.l.wrap.b32 	%r98, %r211, %r211, 7;
	xor.b32  	%r99, %r97, %r98;
	add.s32 	%r100, %r206, %r99;
	and.b32  	%r101, %r209, %r211;
	not.b32 	%r102, %r211;
	and.b32  	%r103, %r207, %r102;
	or.b32  	%r104, %r103, %r101;
	add.s32 	%r105, %r100, %r104;
	add.s64 	%rd14, %rd5, %rd17;
	ld.global.u32 	%r106, [%rd14+-8];
	add.s32 	%r107, %r105, %r106;
	add.s64 	%rd15, %rd1, %rd17;
	ld.global.u32 	%r108, [%rd15];
	add.s32 	%r109, %r107, %r108;
	shf.l.wrap.b32 	%r110, %r208, %r208, 30;
	shf.l.wrap.b32 	%r111, %r208, %r208, 19;
	xor.b32  	%r112, %r110, %r111;
	shf.l.wrap.b32 	%r113, %r208, %r208, 10;
	xor.b32  	%r114, %r112, %r113;
	xor.b32  	%r115, %r210, %r212;
	and.b32  	%r116, %r208, %r115;
	and.b32  	%r117, %r210, %r212;
	xor.b32  	%r118, %r116, %r117;
	add.s32 	%r119, %r114, %r118;
	add.s32 	%r206, %r109, %r213;
	add.s32 	%r213, %r119, %r109;
	shf.l.wrap.b32 	%r120, %r206, %r206, 26;
	shf.l.wrap.b32 	%r121, %r206, %r206, 21;
	xor.b32  	%r122, %r120, %r121;
	shf.l.wrap.b32 	%r123, %r206, %r206, 7;
	xor.b32  	%r124, %r122, %r123;
	add.s32 	%r125, %r207, %r124;
	and.b32  	%r126, %r211, %r206;
	not.b32 	%r127, %r206;
	and.b32  	%r128, %r209, %r127;
	or.b32  	%r129, %r128, %r126;
	add.s32 	%r130, %r125, %r129;
	ld.global.u32 	%r131, [%rd14+-4];
	add.s32 	%r132, %r130, %r131;
	ld.global.u32 	%r133, [%rd15+4];
	add.s32 	%r134, %r132, %r133;
	shf.l.wrap.b32 	%r135, %r213, %r213, 30;
	shf.l.wrap.b32 	%r136, %r213, %r213, 19;
	xor.b32  	%r137, %r135, %r136;
	shf.l.wrap.b32 	%r138, %r213, %r213, 10;
	xor.b32  	%r139, %r137, %r138;
	xor.b32  	%r140, %r208, %r210;
	and.b32  	%r141, %r213, %r140;
	and.b32  	%r142, %r208, %r210;
	xor.b32  	%r143, %r141, %r142;
	add.s32 	%r144, %r139, %r143;
	add.s32 	%r207, %r134, %r212;
	add.s32 	%r212, %r144, %r134;
	shf.l.wrap.b32 	%r145, %r207, %r207, 26;
	shf.l.wrap.b32 	%r146, %r207, %r207, 21;
	xor.b32  	%r147, %r145, %r146;
	shf.l.wrap.b32 	%r148, %r207, %r207, 7;
	xor.b32  	%r149, %r147, %r148;
	add.s32 	%r150, %r209, %r149;
	and.b32  	%r151, %r206, %r207;
	not.b32 	%r152, %r207;
	and.b32  	%r153, %r211, %r152;
	or.b32  	%r154, %r153, %r151;
	add.s32 	%r155, %r150, %r154;
	ld.global.u32 	%r156, [%rd14];
	add.s32 	%r157, %r155, %r156;
	ld.global.u32 	%r158, [%rd15+8];
	add.s32 	%r159, %r157, %r158;
	shf.l.wrap.b32 	%r160, %r212, %r212, 30;
	shf.l.wrap.b32 	%r161, %r212, %r212, 19;
	xor.b32  	%r162, %r160, %r161;
	shf.l.wrap.b32 	%r163, %r212, %r212, 10;
	xor.b32  	%r164, %r162, %r163;
	xor.b32  	%r165, %r213, %r208;
	and.b32  	%r166, %r212, %r165;
	and.b32  	%r167, %r213, %r208;
	xor.b32  	%r168, %r166, %r167;
	add.s32 	%r169, %r164, %r168;
	add.s32 	%r209, %r159, %r210;
	add.s32 	%r210, %r169, %r159;
	shf.l.wrap.b32 	%r170, %r209, %r209, 26;
	shf.l.wrap.b32 	%r171, %r209, %r209, 21;
	xor.b32  	%r172, %r170, %r171;
	shf.l.wrap.b32 	%r173, %r209, %r209, 7;
	xor.b32  	%r174, %r172, %r173;
	add.s32 	%r175, %r211, %r174;
	and.b32  	%r176, %r207, %r209;
	not.b32 	%r177, %r209;
	and.b32  	%r178, %r206, %r177;
	or.b32  	%r179, %r178, %r176;
	add.s32 	%r180, %r175, %r179;
	ld.global.u32 	%r181, [%rd14+4];
	add.s32 	%r182, %r180, %r181;
	ld.global.u32 	%r183, [%rd15+12];
	add.s32 	%r184, %r182, %r183;
	shf.l.wrap.b32 	%r185, %r210, %r210, 30;
	shf.l.wrap.b32 	%r186, %r210, %r210, 19;
	xor.b32  	%r187, %r185, %r186;
	shf.l.wrap.b32 	%r188, %r210, %r210, 10;
	xor.b32  	%r189, %r187, %r188;
	xor.b32  	%r190, %r212, %r213;
	and.b32  	%r191, %r210, %r190;
	and.b32  	%r192, %r212, %r213;
	xor.b32  	%r193, %r191, %r192;
	add.s32 	%r194, %r189, %r193;
	add.s32 	%r211, %r184, %r208;
	add.s32 	%r208, %r194, %r184;
	add.s32 	%r205, %r205, 4;
	add.s64 	%rd17, %rd17, 16;
	setp.ne.s32 	%p2, %r205, 64;
	@%p2 bra 	$L__BB0_3;
	add.s32 	%r195, %r208, %r1;
	st.global.u32 	[%rd1], %r195;
	add.s32 	%r196, %r210, %r2;
	st.global.u32 	[%rd1+4], %r196;
	add.s32 	%r197, %r212, %r3;
	st.global.u32 	[%rd1+8], %r197;
	add.s32 	%r198, %r213, %r4;
	st.global.u32 	[%rd1+12], %r198;
	add.s32 	%r199, %r211, %r5;
	st.global.u32 	[%rd1+16], %r199;
	add.s32 	%r200, %r209, %r6;
	st.global.u32 	[%rd1+20], %r200;
	add.s32 	%r201, %r207, %r7;
	st.global.u32 	[%rd1+24], %r201;
	add.s32 	%r202, %r206, %r8;
	st.global.u32 	[%rd1+28], %r202;
	ret;

}


// ===== COMPILED SASS (sm_100) =====

	.target	sm_100

	.elftype	@"ET_EXEC"


//--------------------- .note.nv.tkinfo           --------------------------
	.section	.note.nv.tkinfo,"",@"SHT_NOTE"
	.sectionflags	@"SHF_NOTE_NV_TKINFO"
	.tkinfo
        /*0018*/ 	.word	0x00000002
        /*0030*/ 	.string	""
        /*0030*/ 	.string	"ptxas"
        /*0030*/ 	.string	"Cuda compilation tools, release 13.0, V13.0.88"
        /*0030*/ 	.string	"Build cuda_13.0.r13.0/compiler.36424714_0"
        /*0030*/ 	.string	"-arch sm_100 -m 64 "



//--------------------- .note.nv.cuinfo           --------------------------
	.section	.note.nv.cuinfo,"",@"SHT_NOTE"
	.sectionflags	@"SHF_NOTE_NV_CUINFO"
        /*0018*/ 	.short	0x0002
        /*001a*/ 	.short	0x0064
        /*001c*/ 	.short	0x0082
	.zero		2


//--------------------- .nv.info                  --------------------------
	.section	.nv.info,"",@"SHT_CUDA_INFO"
	.align	4


	//----- nvinfo : EIATTR_REGCOUNT
	.align		4
        /*0000*/ 	.byte	0x04, 0x2f
        /*0002*/ 	.short	(.L_1 - .L_0)
	.align		4
.L_0:
        /*0004*/ 	.word	index@(sha256)
        /*0008*/ 	.word	0x00000020


	//----- nvinfo : EIATTR_FRAME_SIZE
	.align		4
.L_1:
        /*000c*/ 	.byte	0x04, 0x11
        /*000e*/ 	.short	(.L_3 - .L_2)
	.align		4
.L_2:
        /*0010*/ 	.word	index@(sha256)
        /*0014*/ 	.word	0x00000000


	//----- nvinfo : EIATTR_MIN_STACK_SIZE
	.align		4
.L_3:
        /*0018*/ 	.byte	0x04, 0x12
        /*001a*/ 	.short	(.L_5 - .L_4)
	.align		4
.L_4:
        /*001c*/ 	.word	index@(sha256)
        /*0020*/ 	.word	0x00000000
.L_5:


//--------------------- .nv.compat                --------------------------
	.section	.nv.compat,"",@"SHT_CUDA_COMPAT_INFO"
	.align	4
        /*0000*/ 	.byte	0x02, 0x09, 0x00, 0x00, 0x02, 0x02, 0x01, 0x00, 0x02, 0x05, 0x05, 0x00, 0x03, 0x07, 0x01, 0x01
        /*0010*/ 	.byte	0x02, 0x03, 0x00, 0x00, 0x02, 0x06, 0x01, 0x00, 0x04, 0x0b, 0x08, 0x00, 0x09, 0x00, 0x00, 0x00
        /*0020*/ 	.byte	0x00, 0x00, 0x00, 0x00


//--------------------- .nv.info.sha256           --------------------------
	.section	.nv.info.sha256,"",@"SHT_CUDA_INFO"
	.sectionflags	@""
	.align	4


	//----- nvinfo : EIATTR_CUDA_API_VERSION
	.align		4
        /*0000*/ 	.byte	0x04, 0x37
        /*0002*/ 	.short	(.L_7 - .L_6)
.L_6:
        /*0004*/ 	.word	0x00000082


	//----- nvinfo : EIATTR_KPARAM_INFO
	.align		4
.L_7:
        /*0008*/ 	.byte	0x04, 0x17
        /*000a*/ 	.short	(.L_9 - .L_8)
.L_8:
        /*000c*/ 	.word	0x00000000
        /*0010*/ 	.short	0x0002
        /*0012*/ 	.short	0x0010
        /*0014*/ 	.byte	0x00, 0xf5, 0x21, 0x00


	//----- nvinfo : EIATTR_KPARAM_INFO
	.align		4
.L_9:
        /*0018*/ 	.byte	0x04, 0x17
        /*001a*/ 	.short	(.L_11 - .L_10)
.L_10:
        /*001c*/ 	.word	0x00000000
        /*0020*/ 	.short	0x0001
        /*0022*/ 	.short	0x0008
        /*0024*/ 	.byte	0x00, 0xf5, 0x21, 0x00


	//----- nvinfo : EIATTR_KPARAM_INFO
	.align		4
.L_11:
        /*0028*/ 	.byte	0x04, 0x17
        /*002a*/ 	.short	(.L_13 - .L_12)
.L_12:
        /*002c*/ 	.word	0x00000000
        /*0030*/ 	.short	0x0000
        /*0032*/ 	.short	0x0000
        /*0034*/ 	.byte	0x00, 0xf5, 0x21, 0x00


	//----- nvinfo : EIATTR_SPARSE_MMA_MASK
	.align		4
.L_13:
        /*0038*/ 	.byte	0x03, 0x50
        /*003a*/ 	.short	0x0000


	//----- nvinfo : EIATTR_MAXREG_COUNT
	.align		4
        /*003c*/ 	.byte	0x03, 0x1b
        /*003e*/ 	.short	0x00ff


	//----- nvinfo : EIATTR_MERCURY_ISA_VERSION
	.align		4
        /*0040*/ 	.byte	0x03, 0x5f
        /*0042*/ 	.short	0x0101


	//----- nvinfo : EIATTR_VRC_CTA_INIT_COUNT
	.align		4
        /*0044*/ 	.byte	0x02, 0x4a
	.zero		1
	.zero		1


	//----- nvinfo : EIATTR_EXIT_INSTR_OFFSETS
	.align		4
        /*0048*/ 	.byte	0x04, 0x1c
        /*004a*/ 	.short	(.L_15 - .L_14)


	//   ....[0]....
.L_14:
        /*004c*/ 	.word	0x00000bb0


	//----- nvinfo : EIATTR_CBANK_PARAM_SIZE
	.align		4
.L_15:
        /*0050*/ 	.byte	0x03, 0x19
        /*0052*/ 	.short	0x0018


	//----- nvinfo : EIATTR_PARAM_CBANK
	.align		4
        /*0054*/ 	.byte	0x04, 0x0a
        /*0056*/ 	.short	(.L_17 - .L_16)
	.align		4
.L_16:
        /*0058*/ 	.word	index@(.nv.constant0.sha256)
        /*005c*/ 	.short	0x0380
        /*005e*/ 	.short	0x0018


	//----- nvinfo : EIATTR_SW_WAR
	.align		4
.L_17:
        /*0060*/ 	.byte	0x04, 0x36
        /*0062*/ 	.short	(.L_19 - .L_18)
.L_18:
        /*0064*/ 	.word	0x00000008
.L_19:


//--------------------- .nv.callgraph             --------------------------
	.section	.nv.callgraph,"",@"SHT_CUDA_CALLGRAPH"
	.align	4
	.sectionentsize	8
	.align		4
        /*0000*/ 	.word	0x00000000
	.align		4
        /*0004*/ 	.word	0xffffffff
	.align		4
        /*0008*/ 	.word	0x00000000
	.align		4
        /*000c*/ 	.word	0xfffffffe
	.align		4
        /*0010*/ 	.word	0x00000000
	.align		4
        /*0014*/ 	.word	0xfffffffd
	.align		4
        /*0018*/ 	.word	0x00000000
	.align		4
        /*001c*/ 	.word	0xfffffffc


//--------------------- .text.sha256              --------------------------
	.section	.text.sha256,"ax",@progbits
	.align	128
        .global         sha256
        .type           sha256,@function
        .size           sha256,(.L_x_3 - sha256)
        .other          sha256,@"STO_CUDA_ENTRY STV_DEFAULT"
sha256:
.text.sha256:
[----:B------:R-:W-:Y:S08]  /*0000*/  LDC R1, c[0x0][0x37c] ;  /* 0x0000df00ff017b82 */ /* 0x000ff00000000800 */
[----:B------:R-:W0:Y:S01]  /*0010*/  LDC.64 R2, c[0x0][0x388] ;  /* 0x0000e200ff027b82 */ /* 0x000e220000000a00 */
[----:B------:R-:W0:Y:S01]  /*0020*/  LDCU.64 UR8, c[0x0][0x358] ;  /* 0x00006b00ff0877ac */ /* 0x000e220008000a00 */
[----:B------:R-:W1:Y:S06]  /*0030*/  LDCU.64 UR14, c[0x0][0x380] ;  /* 0x00007000ff0e77ac */ /* 0x000e6c0008000a00 */
[----:B------:R-:W2:Y:S01]  /*0040*/  LDC.64 R18, c[0x0][0x380] ;  /* 0x0000e000ff127b82 */ /* 0x000ea20000000a00 */
[----:B0-----:R0:W5:Y:S04]  /*0050*/  LDG.E R0, desc[UR8][R2.64] ;  /* 0x0000000802007981 */ /* 0x001168000c1e1900 */
[----:B------:R0:W5:Y:S04]  /*0060*/  LDG.E R6, desc[UR8][R2.64+0x4] ;  /* 0x0000040802067981 */ /* 0x000168000c1e1900 */
[----:B------:R0:W5:Y:S04]  /*0070*/  LDG.E R7, desc[UR8][R2.64+0x8] ;  /* 0x0000080802077981 */ /* 0x000168000c1e1900 */
[----:B------:R0:W5:Y:S04]  /*0080*/  LDG.E R8, desc[UR8][R2.64+0xc] ;  /* 0x00000c0802087981 */ /* 0x000168000c1e1900 */
[----:B------:R0:W5:Y:S04]  /*0090*/  LDG.E R9, desc[UR8][R2.64+0x10] ;  /* 0x0000100802097981 */ /* 0x000168000c1e1900 */
[----:B------:R0:W5:Y:S04]  /*00a0*/  LDG.E R10, desc[UR8][R2.64+0x14] ;  /* 0x00001408020a7981 */ /* 0x000168000c1e1900 */
[----:B------:R0:W5:Y:S04]  /*00b0*/  LDG.E R11, desc[UR8][R2.64+0x18] ;  /* 0x00001808020b7981 */ /* 0x000168000c1e1900 */
[----:B------:R0:W5:Y:S04]  /*00c0*/  LDG.E R12, desc[UR8][R2.64+0x1c] ;  /* 0x00001c08020c7981 */ /* 0x000168000c1e1900 */
[----:B--2---:R0:W5:Y:S01]  /*00d0*/  LDG.E R18, desc[UR8][R18.64+0x28] ;  /* 0x0000280812127981 */ /* 0x004162000c1e1900 */
[----:B-1----:R-:W-:-:S04]  /*00e0*/  UIADD3 UR4, UP0, UPT, UR14, 0x28, URZ ;  /* 0x000000280e047890 */ /* 0x002fc8000ff1e0ff */
[----:B------:R-:W-:Y:S02]  /*00f0*/  UIADD3.X UR5, UPT, UPT, URZ, UR15, URZ, UP0, !UPT ;  /* 0x0000000fff057290 */ /* 0x000fe400087fe4ff */
[----:B------:R-:W-:Y:S01]  /*0100*/  IMAD.U32 R5, RZ, RZ, UR4 ;  /* 0x00000004ff057e24 */ /* 0x000fe2000f8e00ff */
[----:B------:R-:W-:-:S03]  /*0110*/  UMOV UR4, URZ ;  /* 0x000000ff00047c82 */ /* 0x000fc60008000000 */
[----:B0-----:R-:W-:-:S07]  /*0120*/  IMAD.U32 R14, RZ, RZ, UR5 ;  /* 0x00000005ff0e7e24 */ /* 0x001fce000f8e00ff */
.L_x_0:
[----:B0-----:R-:W-:Y:S02]  /*0130*/  IMAD.MOV.U32 R2, RZ, RZ, R5 ;  /* 0x000000ffff027224 */ /* 0x001fe400078e0005 */
[----:B------:R-:W-:-:S05]  /*0140*/  IMAD.MOV.U32 R3, RZ, RZ, R14 ;  /* 0x000000ffff037224 */ /* 0x000fca00078e000e */
[----:B------:R-:W2:Y:S04]  /*0150*/  LDG.E R17, desc[UR8][R2.64+-0x24] ;  /* 0xffffdc0802117981 */ /* 0x000ea8000c1e1900 */
[----:B------:R-:W3:Y:S04]  /*0160*/  LDG.E R20, desc[UR8][R2.64+-0x28] ;  /* 0xffffd80802147981 */ /* 0x000ee8000c1e1900 */
[----:B------:R-:W3:Y:S04]  /*0170*/  LDG.E R21, desc[UR8][R2.64+-0x4] ;  /* 0xfffffc0802157981 */ /* 0x000ee8000c1e1900 */
[----:B------:R-:W4:Y:S04]  /*0180*/  LDG.E R4, desc[UR8][R2.64+0x10] ;  /* 0x0000100802047981 */ /* 0x000f28000c1e1900 */
[----:B------:R-:W4:Y:S04]  /*0190*/  LDG.E R5, desc[UR8][R2.64+-0x20] ;  /* 0xffffe00802057981 */ /* 0x000f28000c1e1900 */
[----:B------:R-:W4:Y:S04]  /*01a0*/  LDG.E R19, desc[UR8][R2.64+0x14] ;  /* 0x0000140802137981 */ /* 0x000f28000c1e1900 */
[----:B------:R-:W4:Y:S04]  /*01b0*/  LDG.E R14, desc[UR8][R2.64+-0x1c] ;  /* 0xffffe408020e7981 */ /* 0x000f28000c1e1900 */
[----:B------:R-:W4:Y:S04]  /*01c0*/  LDG.E R15, desc[UR8][R2.64+-0x18] ;  /* 0xffffe808020f7981 */ /* 0x000f28000c1e1900 */
[----:B------:R-:W4:Y:S04]  /*01d0*/  LDG.E R16, desc[UR8][R2.64+0x4] ;  /* 0x0000040802107981 */ /* 0x000f28000c1e1900 */
[----:B------:R-:W4:Y:S01]  /*01e0*/  LDG.E R13, desc[UR8][R2.64+0x8] ;  /* 0x00000808020d7981 */ /* 0x000f22000c1e1900 */
[----:B------:R-:W-:-:S04]  /*01f0*/  UIADD3 UR4, UPT, UPT, UR4, 0x4, URZ ;  /* 0x0000000404047890 */ /* 0x000fc8000fffe0ff */
[----:B------:R-:W-:Y:S01]  /*0200*/  UISETP.NE.AND UP0, UPT, UR4, 0x30, UPT ;  /* 0x000000300400788c */ /* 0x000fe2000bf05270 */
[C-C-:B--2---:R-:W-:Y:S02]  /*0210*/  SHF.L.W.U32.HI R22, R17.reuse, 0x19, R17.reuse ;  /* 0x0000001911167819 */ /* 0x144fe40000010e11 */
[--C-:B------:R-:W-:Y:S02]  /*0220*/  SHF.L.W.U32.HI R23, R17, 0xe, R17.reuse ;  /* 0x0000000e11177819 */ /* 0x100fe40000010e11 */
[----:B------:R-:W-:-:S04]  /*0230*/  SHF.R.U32.HI R24, RZ, 0x3, R17 ;  /* 0x00000003ff187819 */ /* 0x000fc80000011611 */
[----:B------:R-:W-:-:S04]  /*0240*/  LOP3.LUT R22, R24, R22, R23, 0x96, !PT ;  /* 0x0000001618167212 */ /* 0x000fc800078e9617 */
[----:B---3--:R-:W-:Y:S02]  /*0250*/  IADD3 R20, PT, PT, R22, R21, R20 ;  /* 0x0000001516147210 */ /* 0x008fe40007ffe014 */
[C-C-:B----4-:R-:W-:Y:S02]  /*0260*/  SHF.L.W.U32.HI R21, R4.reuse, 0xf, R4.reuse ;  /* 0x0000000f04157819 */ /* 0x150fe40000010e04 */
[--C-:B------:R-:W-:Y:S02]  /*0270*/  SHF.L.W.U32.HI R22, R4, 0xd, R4.reuse ;  /* 0x0000000d04167819 */ /* 0x100fe40000010e04 */
[----:B------:R-:W-:Y:S02]  /*0280*/  SHF.R.U32.HI R23, RZ, 0xa, R4 ;  /* 0x0000000aff177819 */ /* 0x000fe40000011604 */
[C-C-:B------:R-:W-:Y:S02]  /*0290*/  SHF.L.W.U32.HI R24, R5.reuse, 0x19, R5.reuse ;  /* 0x0000001905187819 */ /* 0x140fe40000010e05 */
[----:B------:R-:W-:-:S02]  /*02a0*/  SHF.L.W.U32.HI R25, R5, 0xe, R5 ;  /* 0x0000000e05197819 */ /* 0x000fc40000010e05 */
[----:B------:R-:W-:Y:S02]  /*02b0*/  SHF.R.U32.HI R26, RZ, 0x3, R5 ;  /* 0x00000003ff1a7819 */ /* 0x000fe40000011605 */
[----:B------:R-:W-:Y:S02]  /*02c0*/  LOP3.LUT R21, R23, R21, R22, 0x96, !PT ;  /* 0x0000001517157212 */ /* 0x000fe400078e9616 */
[----:B------:R-:W-:Y:S02]  /*02d0*/  LOP3.LUT R24, R26, R24, R25, 0x96, !PT ;  /* 0x000000181a187212 */ /* 0x000fe400078e9619 */
[C-C-:B------:R-:W-:Y:S02]  /*02e0*/  SHF.L.W.U32.HI R22, R19.reuse, 0xf, R19.reuse ;  /* 0x0000000f13167819 */ /* 0x140fe40000010e13 */
[--C-:B------:R-:W-:Y:S02]  /*02f0*/  SHF.L.W.U32.HI R23, R19, 0xd, R19.reuse ;  /* 0x0000000d13177819 */ /* 0x100fe40000010e13 */
[----:B------:R-:W-:Y:S01]  /*0300*/  SHF.R.U32.HI R25, RZ, 0xa, R19 ;  /* 0x0000000aff197819 */ /* 0x000fe20000011613 */
[----:B------:R-:W-:Y:S01]  /*0310*/  IMAD.IADD R19, R20, 0x1, R21 ;  /* 0x0000000114137824 */ /* 0x000fe200078e0215 */
[----:B-----5:R-:W-:-:S02]  /*0320*/  IADD3 R17, PT, PT, R24, R18, R17 ;  /* 0x0000001218117210 */ /* 0x020fc40007ffe011 */
[----:B------:R-:W-:Y:S02]  /*0330*/  LOP3.LUT R22, R25, R22, R23, 0x96, !PT ;  /* 0x0000001619167212 */ /* 0x000fe400078e9617 */
[C-C-:B------:R-:W-:Y:S01]  /*0340*/  SHF.L.W.U32.HI R18, R14.reuse, 0x19, R14.reuse ;  /* 0x000000190e127819 */ /* 0x140fe20000010e0e */
[----:B------:R0:W-:Y:S01]  /*0350*/  STG.E desc[UR8][R2.64+0x18], R19 ;  /* 0x0000181302007986 */ /* 0x0001e2000c101908 */
[----:B------:R-:W-:Y:S01]  /*0360*/  SHF.L.W.U32.HI R21, R14, 0xe, R14 ;  /* 0x0000000e0e157819 */ /* 0x000fe20000010e0e */
[----:B------:R-:W-:Y:S01]  /*0370*/  IMAD.IADD R17, R17, 0x1, R22 ;  /* 0x0000000111117824 */ /* 0x000fe200078e0216 */
[----:B------:R-:W-:Y:S02]  /*0380*/  SHF.R.U32.HI R20, RZ, 0x3, R14 ;  /* 0x00000003ff147819 */ /* 0x000fe4000001160e */
[C-C-:B------:R-:W-:Y:S02]  /*0390*/  SHF.L.W.U32.HI R23, R15.reuse, 0x19, R15.reuse ;  /* 0x000000190f177819 */ /* 0x140fe40000010e0f */
[--C-:B------:R-:W-:Y:S01]  /*03a0*/  SHF.L.W.U32.HI R24, R15, 0xe, R15.reuse ;  /* 0x0000000e0f187819 */ /* 0x100fe20000010e0f */
[----:B------:R0:W-:Y:S01]  /*03b0*/  STG.E desc[UR8][R2.64+0x1c], R17 ;  /* 0x00001c1102007986 */ /* 0x0001e2000c101908 */
[----:B------:R-:W-:-:S02]  /*03c0*/  SHF.R.U32.HI R25, RZ, 0x3, R15 ;  /* 0x00000003ff197819 */ /* 0x000fc4000001160f */
[----:B------:R-:W-:Y:S02]  /*03d0*/  LOP3.LUT R15, R20, R18, R21, 0x96, !PT ;  /* 0x00000012140f7212 */ /* 0x000fe400078e9615 */
[----:B------:R-:W-:Y:S02]  /*03e0*/  LOP3.LUT R23, R25, R23, R24, 0x96, !PT ;  /* 0x0000001719177212 */ /* 0x000fe400078e9618 */
[C-C-:B------:R-:W-:Y:S02]  /*03f0*/  SHF.L.W.U32.HI R18, R19.reuse, 0xf, R19.reuse ;  /* 0x0000000f13127819 */ /* 0x140fe40000010e13 */
[--C-:B------:R-:W-:Y:S02]  /*0400*/  SHF.L.W.U32.HI R21, R19, 0xd, R19.reuse ;  /* 0x0000000d13157819 */ /* 0x100fe40000010e13 */
[----:B------:R-:W-:Y:S02]  /*0410*/  SHF.R.U32.HI R20, RZ, 0xa, R19 ;  /* 0x0000000aff147819 */ /* 0x000fe40000011613 */
[----:B------:R-:W-:-:S02]  /*0420*/  SHF.L.W.U32.HI R22, R17, 0xf, R17 ;  /* 0x0000000f11167819 */ /* 0x000fc40000010e11 */
[--C-:B------:R-:W-:Y:S02]  /*0430*/  SHF.L.W.U32.HI R25, R17, 0xd, R17.reuse ;  /* 0x0000000d11197819 */ /* 0x100fe40000010e11 */
[----:B------:R-:W-:Y:S02]  /*0440*/  SHF.R.U32.HI R24, RZ, 0xa, R17 ;  /* 0x0000000aff187819 */ /* 0x000fe40000011611 */
[----:B------:R-:W-:Y:S02]  /*0450*/  LOP3.LUT R18, R20, R18, R21, 0x96, !PT ;  /* 0x0000001214127212 */ /* 0x000fe400078e9615 */
[----:B------:R-:W-:Y:S02]  /*0460*/  IADD3 R15, PT, PT, R15, R16, R5 ;  /* 0x000000100f0f7210 */ /* 0x000fe40007ffe005 */
[----:B------:R-:W-:Y:S02]  /*0470*/  IADD3 R13, PT, PT, R23, R13, R14 ;  /* 0x0000000d170d7210 */ /* 0x000fe40007ffe00e */
[----:B------:R-:W-:Y:S01]  /*0480*/  LOP3.LUT R22, R24, R22, R25, 0x96, !PT ;  /* 0x0000001618167212 */ /* 0x000fe200078e9619 */
[----:B------:R-:W-:Y:S01]  /*0490*/  IMAD.IADD R15, R15, 0x1, R18 ;  /* 0x000000010f0f7824 */ /* 0x000fe200078e0212 */
[----:B------:R-:W-:Y:S01]  /*04a0*/  IADD3 R5, P0, PT, R2, 0x10, RZ ;  /* 0x0000001002057810 */ /* 0x000fe20007f1e0ff */
[----:B------:R-:W-:-:S02]  /*04b0*/  IMAD.MOV.U32 R18, RZ, RZ, R4 ;  /* 0x000000ffff127224 */ /* 0x000fc400078e0004 */
[----:B------:R-:W-:Y:S01]  /*04c0*/  IMAD.IADD R13, R13, 0x1, R22 ;  /* 0x000000010d0d7824 */ /* 0x000fe200078e0216 */
[----:B------:R0:W-:Y:S01]  /*04d0*/  STG.E desc[UR8][R2.64+0x20], R15 ;  /* 0x0000200f02007986 */ /* 0x0001e2000c101908 */
[----:B------:R-:W-:-:S03]  /*04e0*/  IMAD.X R14, RZ, RZ, R3, P0 ;  /* 0x000000ffff0e7224 */ /* 0x000fc600000e0603 */
[----:B------:R0:W-:Y:S01]  /*04f0*/  STG.E desc[UR8][R2.64+0x24], R13 ;  /* 0x0000240d02007986 */ /* 0x0001e2000c101908 */
[----:B------:R-:W-:Y:S05]  /*0500*/  BRA.U UP0, `(.L_x_0) ;  /* 0xfffffffd00087547 */ /* 0x000fea000b83ffff */
[----:B0-----:R-:W-:Y:S01]  /*0510*/  IMAD.MOV.U32 R19, RZ, RZ, R12 ;  /* 0x000000ffff137224 */ /* 0x001fe200078e000c */
[----:B------:R-:W0:Y:S01]  /*0520*/  LDCU.64 UR16, c[0x0][0x390] ;  /* 0x00007200ff1077ac */ /* 0x000e220008000a00 */
[----:B------:R-:W-:Y:S02]  /*0530*/  IMAD.MOV.U32 R16, RZ, RZ, R11 ;  /* 0x000000ffff107224 */ /* 0x000fe400078e000b */
[----:B------:R-:W-:Y:S01]  /*0540*/  IMAD.MOV.U32 R20, RZ, RZ, R0 ;  /* 0x000000ffff147224 */ /* 0x000fe200078e0000 */
[----:B------:R-:W-:Y:S01]  /*0550*/  UMOV UR4, URZ ;  /* 0x000000ff00047c82 */ /* 0x000fe20008000000 */
[----:B------:R-:W-:Y:S01]  /*0560*/  IMAD.MOV.U32 R15, RZ, RZ, R10 ;  /* 0x000000ffff0f7224 */ /* 0x000fe200078e000a */
[----:B------:R-:W-:Y:S01]  /*0570*/  UMOV UR5, URZ ;  /* 0x000000ff00057c82 */ /* 0x000fe20008000000 */
[----:B------:R-:W-:Y:S01]  /*0580*/  IMAD.MOV.U32 R13, RZ, RZ, R6 ;  /* 0x000000ffff0d7224 */ /* 0x000fe200078e0006 */
[----:B------:R-:W-:Y:S01]  /*0590*/  UMOV UR6, URZ ;  /* 0x000000ff00067c82 */ /* 0x000fe20008000000 */
[----:B------:R-:W-:-:S02]  /*05a0*/  IMAD.MOV.U32 R18, RZ, RZ, R9 ;  /* 0x000000ffff127224 */ /* 0x000fc400078e0009 */
[----:B------:R-:W-:Y:S02]  /*05b0*/  IMAD.MOV.U32 R14, RZ, RZ, R7 ;  /* 0x000000ffff0e7224 */ /* 0x000fe400078e0007 */
[----:B------:R-:W-:-:S07]  /*05c0*/  IMAD.MOV.U32 R17, RZ, RZ, R8 ;  /* 0x000000ffff117224 */ /* 0x000fce00078e0008 */
.L_x_1:
[----:B0-----:R-:W-:Y:S02]  /*05d0*/  UIADD3 UR7, UP0, UP1, UR5, 0x8, UR16 ;  /* 0x0000000805077890 */ /* 0x001fe4000f91e010 */
[----:B------:R-:W-:Y:S02]  /*05e0*/  UIADD3 UR11, UP2, UPT, UR5, UR14, URZ ;  /* 0x0000000e050b7290 */ /* 0x000fe4000ff5e0ff */
[----:B------:R-:W-:Y:S02]  /*05f0*/  UIADD3.X UR10, UPT, UPT, UR6, UR17, URZ, UP0, UP1 ;  /* 0x00000011060a7290 */ /* 0x000fe400087e24ff */
[----:B------:R-:W-:Y:S01]  /*0600*/  UIADD3.X UR12, UPT, UPT, UR6, UR15, URZ, UP2, !UPT ;  /* 0x0000000f060c7290 */ /* 0x000fe200097fe4ff */
[----:B------:R-:W-:Y:S02]  /*0610*/  IMAD.U32 R2, RZ, RZ, UR7 ;  /* 0x00000007ff027e24 */ /* 0x000fe4000f8e00ff */
[----:B------:R-:W-:Y:S02]  /*0620*/  IMAD.U32 R4, RZ, RZ, UR11 ;  /* 0x0000000bff047e24 */ /* 0x000fe4000f8e00ff */
[----:B------:R-:W-:-:S02]  /*0630*/  IMAD.U32 R3, RZ, RZ, UR10 ;  /* 0x0000000aff037e24 */ /* 0x000fc4000f8e00ff */
[----:B------:R-:W-:-:S03]  /*0640*/  IMAD.U32 R5, RZ, RZ, UR12 ;  /* 0x0000000cff057e24 */ /* 0x000fc6000f8e00ff */
[----:B------:R-:W2:Y:S04]  /*0650*/  LDG.E R24, desc[UR8][R2.64+-0x8] ;  /* 0xfffff80802187981 */ /* 0x000ea8000c1e1900 */
[----:B------:R-:W2:Y:S01]  /*0660*/  LDG.E R23, desc[UR8][R4.64] ;  /* 0x0000000804177981 */ /* 0x000ea2000c1e1900 */
[C-C-:B------:R-:W-:Y:S02]  /*0670*/  SHF.L.W.U32.HI R25, R18.reuse, 0x7, R18.reuse ;  /* 0x0000000712197819 */ /* 0x140fe40000010e12 */
[C-C-:B------:R-:W-:Y:S01]  /*0680*/  SHF.L.W.U32.HI R21, R18.reuse, 0x1a, R18.reuse ;  /* 0x0000001a12157819 */ /* 0x140fe20000010e12 */
[----:B------:R-:W3:Y:S01]  /*0690*/  LDG.E R26, desc[UR8][R4.64+0x4] ;  /* 0x00000408041a7981 */ /* 0x000ee2000c1e1900 */
[----:B------:R-:W-:-:S03]  /*06a0*/  SHF.L.W.U32.HI R22, R18, 0x15, R18 ;  /* 0x0000001512167819 */ /* 0x000fc60000010e12 */
[----:B------:R-:W4:Y:S01]  /*06b0*/  LDG.E R27, desc[UR8][R2.64+0x4] ;  /* 0x00000408021b7981 */ /* 0x000f22000c1e1900 */
[----:B------:R-:W-:-:S03]  /*06c0*/  LOP3.LUT R22, R25, R21, R22, 0x96, !PT ;  /* 0x0000001519167212 */ /* 0x000fc600078e9616 */
[----:B------:R-:W3:Y:S01]  /*06d0*/  LDG.E R25, desc[UR8][R2.64+-0x4] ;  /* 0xfffffc0802197981 */ /* 0x000ee2000c1e1900 */
[----:B------:R-:W-:-:S03]  /*06e0*/  LOP3.LUT R21, R15, R18, R16, 0xe2, !PT ;  /* 0x000000120f157212 */ /* 0x000fc600078ee210 */
[----:B------:R-:W4:Y:S01]  /*06f0*/  LDG.E R28, desc[UR8][R4.64+0xc] ;  /* 0x00000c08041c7981 */ /* 0x000f22000c1e1900 */
[----:B------:R-:W-:-:S03]  /*0700*/  IADD3 R19, PT, PT, R21, R19, R22 ;  /* 0x0000001315137210 */ /* 0x000fc60007ffe016 */
[----:B------:R0:W5:Y:S04]  /*0710*/  LDG.E R21, desc[UR8][R2.64] ;  /* 0x0000000802157981 */ /* 0x000168000c1e1900 */
[----:B------:R1:W5:Y:S01]  /*0720*/  LDG.E R22, desc[UR8][R4.64+0x8] ;  /* 0x0000080804167981 */ /* 0x000362000c1e1900 */
[C-C-:B0-----:R-:W-:Y:S02]  /*0730*/  SHF.L.W.U32.HI R3, R20.reuse, 0x13, R20.reuse ;  /* 0x0000001314037819 */ /* 0x141fe40000010e14 */
[----:B------:R-:W-:Y:S01]  /*0740*/  SHF.L.W.U32.HI R2, R20, 0xa, R20 ;  /* 0x0000000a14027819 */ /* 0x000fe20000010e14 */
[----:B------:R-:W-:-:S04]  /*0750*/  UIADD3 UR4, UPT, UPT, UR4, 0x4, URZ ;  /* 0x0000000404047890 */ /* 0x000fc8000fffe0ff */
[----:B------:R-:W-:Y:S02]  /*0760*/  UISETP.NE.AND UP0, UPT, UR4, 0x40, UPT ;  /* 0x000000400400788c */ /* 0x000fe4000bf05270 */
[----:B------:R-:W-:-:S04]  /*0770*/  UIADD3 UR5, UP1, UPT, UR5, 0x10, URZ ;  /* 0x0000001005057890 */ /* 0x000fc8000ff3e0ff */
[----:B------:R-:W-:Y:S01]  /*0780*/  UIADD3.X UR6, UPT, UPT, URZ, UR6, URZ, UP1, !UPT ;  /* 0x00000006ff067290 */ /* 0x000fe20008ffe4ff */
[----:B--2---:R-:W-:-:S05]  /*0790*/  IADD3 R24, PT, PT, R23, R19, R24 ;  /* 0x0000001317187210 */ /* 0x004fca0007ffe018 */
[----:B------:R-:W-:-:S05]  /*07a0*/  IMAD.IADD R19, R24, 0x1, R17 ;  /* 0x0000000118137824 */ /* 0x000fca00078e0211 */
[C-C-:B------:R-:W-:Y:S02]  /*07b0*/  SHF.L.W.U32.HI R17, R19.reuse, 0x1a, R19.reuse ;  /* 0x0000001a13117819 */ /* 0x140fe40000010e13 */
[C-C-:B------:R-:W-:Y:S02]  /*07c0*/  SHF.L.W.U32.HI R23, R19.reuse, 0x15, R19.reuse ;  /* 0x0000001513177819 */ /* 0x140fe40000010e13 */
[----:B------:R-:W-:-:S04]  /*07d0*/  SHF.L.W.U32.HI R29, R19, 0x7, R19 ;  /* 0x00000007131d7819 */ /* 0x000fc80000010e13 */
[----:B------:R-:W-:Y:S02]  /*07e0*/  LOP3.LUT R17, R29, R17, R23, 0x96, !PT ;  /* 0x000000111d117212 */ /* 0x000fe400078e9617 */
[----:B------:R-:W-:-:S04]  /*07f0*/  LOP3.LUT R23, R18, R19, R15, 0xe2, !PT ;  /* 0x0000001312177212 */ /* 0x000fc800078ee20f */
[----:B------:R-:W-:Y:S02]  /*0800*/  IADD3 R23, PT, PT, R23, R16, R17 ;  /* 0x0000001017177210 */ /* 0x000fe40007ffe011 */
[--C-:B------:R-:W-:Y:S02]  /*0810*/  SHF.L.W.U32.HI R16, R20, 0x1e, R20.reuse ;  /* 0x0000001e14107819 */ /* 0x100fe40000010e14 */
[----:B---3--:R-:W-:Y:S02]  /*0820*/  IADD3 R25, PT, PT, R26, R23, R25 ;  /* 0x000000171a197210 */ /* 0x008fe40007ffe019 */
[----:B------:R-:W-:Y:S02]  /*0830*/  LOP3.LUT R3, R2, R16, R3, 0x96, !PT ;  /* 0x0000001002037212 */ /* 0x000fe400078e9603 */
[----:B------:R-:W-:Y:S01]  /*0840*/  LOP3.LUT R17, R13, R14, R20, 0xe8, !PT ;  /* 0x0000000e0d117212 */ /* 0x000fe200078ee814 */
[----:B------:R-:W-:-:S03]  /*0850*/  IMAD.IADD R16, R25, 0x1, R14 ;  /* 0x0000000119107824 */ /* 0x000fc600078e020e */
[----:B------:R-:W-:Y:S02]  /*0860*/  IADD3 R17, PT, PT, R24, R3, R17 ;  /* 0x0000000318117210 */ /* 0x000fe40007ffe011 */
[C-C-:B-1----:R-:W-:Y:S02]  /*0870*/  SHF.L.W.U32.HI R5, R16.reuse, 0x1a, R16.reuse ;  /* 0x0000001a10057819 */ /* 0x142fe40000010e10 */
[C-C-:B------:R-:W-:Y:S02]  /*0880*/  SHF.L.W.U32.HI R2, R17.reuse, 0x1e, R17.reuse ;  /* 0x0000001e11027819 */ /* 0x140fe40000010e11 */
[C-C-:B------:R-:W-:Y:S02]  /*0890*/  SHF.L.W.U32.HI R3, R17.reuse, 0x13, R17.reuse ;  /* 0x0000001311037819 */ /* 0x140fe40000010e11 */
[----:B------:R-:W-:Y:S02]  /*08a0*/  SHF.L.W.U32.HI R4, R17, 0xa, R17 ;  /* 0x0000000a11047819 */ /* 0x000fe40000010e11 */
[----:B------:R-:W-:-:S02]  /*08b0*/  SHF.L.W.U32.HI R14, R16, 0x15, R16 ;  /* 0x00000015100e7819 */ /* 0x000fc40000010e10 */
[----:B------:R-:W-:Y:S02]  /*08c0*/  SHF.L.W.U32.HI R23, R16, 0x7, R16 ;  /* 0x0000000710177819 */ /* 0x000fe40000010e10 */
[----:B------:R-:W-:Y:S02]  /*08d0*/  LOP3.LUT R2, R4, R2, R3, 0x96, !PT ;  /* 0x0000000204027212 */ /* 0x000fe400078e9603 */
[----:B------:R-:W-:Y:S02]  /*08e0*/  LOP3.LUT R4, R23, R5, R14, 0x96, !PT ;  /* 0x0000000517047212 */ /* 0x000fe400078e960e */
[----:B------:R-:W-:Y:S02]  /*08f0*/  LOP3.LUT R3, R19, R16, R18, 0xe2, !PT ;  /* 0x0000001013037212 */ /* 0x000fe400078ee212 */
[----:B------:R-:W-:Y:S02]  /*0900*/  LOP3.LUT R14, R20, R13, R17, 0xe8, !PT ;  /* 0x0000000d140e7212 */ /* 0x000fe400078ee811 */
[----:B------:R-:W-:-:S02]  /*0910*/  IADD3 R3, PT, PT, R3, R15, R4 ;  /* 0x0000000f03037210 */ /* 0x000fc40007ffe004 */
[----:B------:R-:W-:Y:S02]  /*0920*/  IADD3 R14, PT, PT, R25, R2, R14 ;  /* 0x00000002190e7210 */ /* 0x000fe40007ffe00e */
[----:B-----5:R-:W-:Y:S02]  /*0930*/  IADD3 R22, PT, PT, R22, R3, R21 ;  /* 0x0000000316167210 */ /* 0x020fe40007ffe015 */
[C-C-:B------:R-:W-:Y:S02]  /*0940*/  SHF.L.W.U32.HI R2, R14.reuse, 0x1e, R14.reuse ;  /* 0x0000001e0e027819 */ /* 0x140fe40000010e0e */
[--C-:B------:R-:W-:Y:S01]  /*0950*/  SHF.L.W.U32.HI R3, R14, 0x13, R14.reuse ;  /* 0x000000130e037819 */ /* 0x100fe20000010e0e */
[----:B------:R-:W-:Y:S01]  /*0960*/  IMAD.IADD R15, R22, 0x1, R13 ;  /* 0x00000001160f7824 */ /* 0x000fe200078e020d */
[----:B------:R-:W-:-:S04]  /*0970*/  SHF.L.W.U32.HI R4, R14, 0xa, R14 ;  /* 0x0000000a0e047819 */ /* 0x000fc80000010e0e */
[----:B------:R-:W-:Y:S02]  /*0980*/  LOP3.LUT R3, R4, R2, R3, 0x96, !PT ;  /* 0x0000000204037212 */ /* 0x000fe400078e9603 */
[C-C-:B------:R-:W-:Y:S02]  /*0990*/  SHF.L.W.U32.HI R2, R15.reuse, 0x1a, R15.reuse ;  /* 0x0000001a0f027819 */ /* 0x140fe40000010e0f */
[C-C-:B------:R-:W-:Y:S02]  /*09a0*/  SHF.L.W.U32.HI R5, R15.reuse, 0x15, R15.reuse ;  /* 0x000000150f057819 */ /* 0x140fe40000010e0f */
[----:B------:R-:W-:Y:S02]  /*09b0*/  SHF.L.W.U32.HI R4, R15, 0x7, R15 ;  /* 0x000000070f047819 */ /* 0x000fe40000010e0f */
[----:B------:R-:W-:Y:S02]  /*09c0*/  LOP3.LUT R13, R17, R20, R14, 0xe8, !PT ;  /* 0x00000014110d7212 */ /* 0x000fe400078ee80e */
[----:B------:R-:W-:-:S02]  /*09d0*/  LOP3.LUT R5, R4, R2, R5, 0x96, !PT ;  /* 0x0000000204057212 */ /* 0x000fc400078e9605 */
[----:B------:R-:W-:Y:S02]  /*09e0*/  LOP3.LUT R2, R16, R15, R19, 0xe2, !PT ;  /* 0x0000000f10027212 */ /* 0x000fe400078ee213 */
[----:B------:R-:W-:Y:S02]  /*09f0*/  IADD3 R13, PT, PT, R22, R3, R13 ;  /* 0x00000003160d7210 */ /* 0x000fe40007ffe00d */
[----:B------:R-:W-:Y:S02]  /*0a00*/  IADD3 R2, PT, PT, R2, R18, R5 ;  /* 0x0000001202027210 */ /* 0x000fe40007ffe005 */
[C-C-:B------:R-:W-:Y:S02]  /*0a10*/  SHF.L.W.U32.HI R3, R13.reuse, 0x1e, R13.reuse ;  /* 0x0000001e0d037819 */ /* 0x140fe40000010e0d */
[C-C-:B------:R-:W-:Y:S02]  /*0a20*/  SHF.L.W.U32.HI R4, R13.reuse, 0x13, R13.reuse ;  /* 0x000000130d047819 */ /* 0x140fe40000010e0d */
[----:B------:R-:W-:-:S02]  /*0a30*/  SHF.L.W.U32.HI R21, R13, 0xa, R13 ;  /* 0x0000000a0d157819 */ /* 0x000fc40000010e0d */
[----:B----4-:R-:W-:Y:S02]  /*0a40*/  IADD3 R27, PT, PT, R28, R2, R27 ;  /* 0x000000021c1b7210 */ /* 0x010fe40007ffe01b */
[----:B------:R-:W-:Y:S02]  /*0a50*/  LOP3.LUT R4, R21, R3, R4, 0x96, !PT ;  /* 0x0000000315047212 */ /* 0x000fe400078e9604 */
[----:B------:R-:W-:Y:S01]  /*0a60*/  LOP3.LUT R2, R14, R17, R13, 0xe8, !PT ;  /* 0x000000110e027212 */ /* 0x000fe200078ee80d */
[----:B------:R-:W-:-:S03]  /*0a70*/  IMAD.IADD R18, R27, 0x1, R20 ;  /* 0x000000011b127824 */ /* 0x000fc600078e0214 */
[----:B------:R-:W-:Y:S01]  /*0a80*/  IADD3 R20, PT, PT, R27, R4, R2 ;  /* 0x000000041b147210 */ /* 0x000fe20007ffe002 */
[----:B------:R-:W-:Y:S06]  /*0a90*/  BRA.U UP0, `(.L_x_1) ;  /* 0xfffffff900cc7547 */ /* 0x000fec000b83ffff */
[----:B------:R-:W0:Y:S01]  /*0aa0*/  LDC.64 R2, c[0x0][0x380] ;  /* 0x0000e000ff027b82 */ /* 0x000e220000000a00 */
[----:B------:R-:W-:Y:S02]  /*0ab0*/  IMAD.IADD R5, R0, 0x1, R20 ;  /* 0x0000000100057824 */ /* 0x000fe400078e0214 */
[----:B------:R-:W-:Y:S02]  /*0ac0*/  IMAD.IADD R13, R6, 0x1, R13 ;  /* 0x00000001060d7824 */ /* 0x000fe400078e020d */
[----:B------:R-:W-:Y:S02]  /*0ad0*/  IMAD.IADD R7, R7, 0x1, R14 ;  /* 0x0000000107077824 */ /* 0x000fe400078e020e */
[----:B------:R-:W-:Y:S02]  /*0ae0*/  IMAD.IADD R17, R8, 0x1, R17 ;  /* 0x0000000108117824 */ /* 0x000fe400078e0211 */
[----:B------:R-:W-:Y:S02]  /*0af0*/  IMAD.IADD R9, R9, 0x1, R18 ;  /* 0x0000000109097824 */ /* 0x000fe400078e0212 */
[----:B------:R-:W-:-:S02]  /*0b00*/  IMAD.IADD R15, R10, 0x1, R15 ;  /* 0x000000010a0f7824 */ /* 0x000fc400078e020f */
[----:B------:R-:W-:Y:S02]  /*0b10*/  IMAD.IADD R11, R11, 0x1, R16 ;  /* 0x000000010b0b7824 */ /* 0x000fe400078e0210 */
[----:B------:R-:W-:Y:S01]  /*0b20*/  IMAD.IADD R19, R12, 0x1, R19 ;  /* 0x000000010c137824 */ /* 0x000fe200078e0213 */
[----:B0-----:R-:W-:Y:S04]  /*0b30*/  STG.E desc[UR8][R2.64], R5 ;  /* 0x0000000502007986 */ /* 0x001fe8000c101908 */
[----:B------:R-:W-:Y:S04]  /*0b40*/  STG.E desc[UR8][R2.64+0x4], R13 ;  /* 0x0000040d02007986 */ /* 0x000fe8000c101908 */
[----:B------:R-:W-:Y:S04]  /*0b50*/  STG.E desc[UR8][R2.64+0x8], R7 ;  /* 0x0000080702007986 */ /* 0x000fe8000c101908 */
[----:B------:R-:W-:Y:S04]  /*0b60*/  STG.E desc[UR8][R2.64+0xc], R17 ;  /* 0x00000c1102007986 */ /* 0x000fe8000c101908 */
[----:B------:R-:W-:Y:S04]  /*0b70*/  STG.E desc[UR8][R2.64+0x10], R9 ;  /* 0x0000100902007986 */ /* 0x000fe8000c101908 */
[----:B------:R-:W-:Y:S04]  /*0b80*/  STG.E desc[UR8][R2.64+0x14], R15 ;  /* 0x0000140f02007986 */ /* 0x000fe8000c101908 */
[----:B------:R-:W-:Y:S04]  /*0b90*/  STG.E desc[UR8][R2.64+0x18], R11 ;  /* 0x0000180b02007986 */ /* 0x000fe8000c101908 */
[----:B------:R-:W-:Y:S01]  /*0ba0*/  STG.E desc[UR8][R2.64+0x1c], R19 ;  /* 0x00001c1302007986 */ /* 0x000fe2000c101908 */
[----:B------:R-:W-:Y:S05]  /*0bb0*/  EXIT ;  /* 0x000000000000794d */ /* 0x000fea0003800000 */
.L_x_2:
[----:B------:R-:W-:-:S00]  /*0bc0*/  BRA `(.L_x_2) ;  /* 0xfffffffc00fc7947 */ /* 0x000fc0000383ffff */
[----:B------:R-:W-:-:S00]  /*0bd0*/  NOP ;  /* 0x0000000000007918 */ /* 0x000fc00000000000 */
        /* <DEDUP_REMOVED lines=10> */
.L_x_3:


//--------------------- .nv.shared.reserved.0     --------------------------
	.section	.nv.shared.reserved.0,"aw",@nobits
	.weak		__nv_reservedSMEM_offset_0_alias
	.size		__nv_reservedSMEM_offset_0_alias, 0, 64
	.other		__nv_reservedSMEM_offset_0_alias,@"STO_CUDA_RESERVED_SHARED STV_DEFAULT"
__nv_reservedSMEM_offset_0_alias:
	.zero		0
	.zero		64


//--------------------- .nv.constant0.sha256      --------------------------
	.section	.nv.constant0.sha256,"a",@progbits
	.sectionflags	@""
	.align	4
.nv.constant0.sha256:
	.zero		920


//--------------------- SYMBOLS --------------------------

	.type		.nv.reservedSmem.offset0,@object
	.size		.nv.reservedSmem.offset0,0x4
